	.headerflags	@"EF_CUDA_TEXMODE_UNIFIED EF_CUDA_64BIT_ADDRESS EF_CUDA_ACCELERATORS EF_CUDA_SM90 EF_CUDA_VIRTUAL_SM(EF_CUDA_SM90)"
	.elftype	@"ET_EXEC"


//--------------------- .nv.info                  --------------------------
	.section	.nv.info,"",@"SHT_CUDA_INFO"
	.align	4


	//----- nvinfo : EIATTR_REGCOUNT
	.align		4
        /*0000*/ 	.byte	0x04, 0x2f
        /*0002*/ 	.short	(.L_2 - .L_1)
	.align		4
.L_1:
        /*0004*/ 	.word	index@(triton_poi_fused_gelu_mul_0)
        /*0008*/ 	.word	0x0000000f


	//----- nvinfo : EIATTR_MIN_STACK_SIZE
	.align		4
.L_2:
        /*000c*/ 	.byte	0x04, 0x12
        /*000e*/ 	.short	(.L_4 - .L_3)
	.align		4
.L_3:
        /*0010*/ 	.word	index@(triton_poi_fused_gelu_mul_0)
        /*0014*/ 	.word	0x00000000


	//----- nvinfo : EIATTR_FRAME_SIZE
	.align		4
.L_4:
        /*0018*/ 	.byte	0x04, 0x11
        /*001a*/ 	.short	(.L_6 - .L_5)
	.align		4
.L_5:
        /*001c*/ 	.word	index@(triton_poi_fused_gelu_mul_0)
        /*0020*/ 	.word	0x00000000


	//----- nvinfo : EIATTR_MIN_STACK_SIZE
	.align		4
.L_6:
        /*0024*/ 	.byte	0x04, 0x12
        /*0026*/ 	.short	(.L_8 - .L_7)
	.align		4
.L_7:
        /*0028*/ 	.word	index@(triton_poi_fused_gelu_mul_0)
        /*002c*/ 	.word	0x00000000
.L_8:


//--------------------- .nv.info.triton_poi_fused_gelu_mul_0 --------------------------
	.section	.nv.info.triton_poi_fused_gelu_mul_0,"",@"SHT_CUDA_INFO"
	.sectionflags	@""
	.align	4


	//----- nvinfo : EIATTR_CUDA_API_VERSION
	.align		4
        /*0000*/ 	.byte	0x04, 0x37
        /*0002*/ 	.short	(.L_10 - .L_9)
.L_9:
        /*0004*/ 	.word	0x0000007c


	//----- nvinfo : EIATTR_KPARAM_INFO
	.align		4
.L_10:
        /*0008*/ 	.byte	0x04, 0x17
        /*000a*/ 	.short	(.L_12 - .L_11)
.L_11:
        /*000c*/ 	.word	0x00000000
        /*0010*/ 	.short	0x0003
        /*0012*/ 	.short	0x0018
        /*0014*/ 	.byte	0x00, 0xf0, 0x11, 0x00


	//----- nvinfo : EIATTR_KPARAM_INFO
	.align		4
.L_12:
        /*0018*/ 	.byte	0x04, 0x17
        /*001a*/ 	.short	(.L_14 - .L_13)
.L_13:
        /*001c*/ 	.word	0x00000000
        /*0020*/ 	.short	0x0002
        /*0022*/ 	.short	0x0010
        /*0024*/ 	.byte	0x00, 0xf4, 0x21, 0x00


	//----- nvinfo : EIATTR_KPARAM_INFO
	.align		4
.L_14:
        /*0028*/ 	.byte	0x04, 0x17
        /*002a*/ 	.short	(.L_16 - .L_15)
.L_15:
        /*002c*/ 	.word	0x00000000
        /*0030*/ 	.short	0x0001
        /*0032*/ 	.short	0x0008
        /*0034*/ 	.byte	0x00, 0xf4, 0x21, 0x00


	//----- nvinfo : EIATTR_KPARAM_INFO
	.align		4
.L_16:
        /*0038*/ 	.byte	0x04, 0x17
        /*003a*/ 	.short	(.L_18 - .L_17)
.L_17:
        /*003c*/ 	.word	0x00000000
        /*0040*/ 	.short	0x0000
        /*0042*/ 	.short	0x0000
        /*0044*/ 	.byte	0x00, 0xf4, 0x21, 0x00


	//----- nvinfo : EIATTR_SPARSE_MMA_MASK
	.align		4
.L_18:
        /*0048*/ 	.byte	0x03, 0x50
        /*004a*/ 	.short	0x0000


	//----- nvinfo : EIATTR_MAXREG_COUNT
	.align		4
        /*004c*/ 	.byte	0x03, 0x1b
        /*004e*/ 	.short	0x00ff


	//----- nvinfo : EIATTR_EXIT_INSTR_OFFSETS
	.align		4
        /*0050*/ 	.byte	0x04, 0x1c
        /*0052*/ 	.short	(.L_20 - .L_19)


	//   ....[0]....
.L_19:
        /*0054*/ 	.word	0x00000330


	//   ....[1]....
        /*0058*/ 	.word	0x00000350


	//----- nvinfo : EIATTR_REQNTID
	.align		4
.L_20:
        /*005c*/ 	.byte	0x04, 0x10
        /*005e*/ 	.short	(.L_22 - .L_21)
.L_21:
        /*0060*/ 	.word	0x00000080
        /*0064*/ 	.word	0x00000001
        /*0068*/ 	.word	0x00000001


	//----- nvinfo : EIATTR_CBANK_PARAM_SIZE
	.align		4
.L_22:
        /*006c*/ 	.byte	0x03, 0x19
        /*006e*/ 	.short	0x001c


	//----- nvinfo : EIATTR_PARAM_CBANK
	.align		4
        /*0070*/ 	.byte	0x04, 0x0a
        /*0072*/ 	.short	(.L_24 - .L_23)
	.align		4
.L_23:
        /*0074*/ 	.word	index@(.nv.constant0.triton_poi_fused_gelu_mul_0)
        /*0078*/ 	.short	0x0210
        /*007a*/ 	.short	0x001c


	//----- nvinfo : EIATTR_SW_WAR
	.align		4
.L_24:
        /*007c*/ 	.byte	0x04, 0x36
        /*007e*/ 	.short	(.L_26 - .L_25)
.L_25:
        /*0080*/ 	.word	0x00000008
.L_26:


//--------------------- .nv.callgraph             --------------------------
	.section	.nv.callgraph,"",@"SHT_CUDA_CALLGRAPH"
	.align	4
	.sectionentsize	8
	.align		4
        /*0000*/ 	.word	0x00000000
	.align		4
        /*0004*/ 	.word	0xffffffff
	.align		4
        /*0008*/ 	.word	0x00000000
	.align		4
        /*000c*/ 	.word	0xfffffffe
	.align		4
        /*0010*/ 	.word	0x00000000
	.align		4
        /*0014*/ 	.word	0xfffffffd
	.align		4
        /*0018*/ 	.word	0x00000000
	.align		4
        /*001c*/ 	.word	0xfffffffc


//--------------------- .nv.constant4             --------------------------
	.section	.nv.constant4,"a",@progbits
	.align	8
	.align		8
.nv.constant4:
        /*0000*/ 	.dword	_$_str


//--------------------- .text.triton_poi_fused_gelu_mul_0 --------------------------
	.section	.text.triton_poi_fused_gelu_mul_0,"ax",@progbits
	.align	128
        .global         triton_poi_fused_gelu_mul_0
        .type           triton_poi_fused_gelu_mul_0,@function
        .size           triton_poi_fused_gelu_mul_0,(.L_x_1 - triton_poi_fused_gelu_mul_0)
        .other          triton_poi_fused_gelu_mul_0,@"STO_CUDA_ENTRY STV_DEFAULT"
triton_poi_fused_gelu_mul_0:
.text.triton_poi_fused_gelu_mul_0:
[----:B------:R-:W0:Y:S02]  /*0000*/  LDC R1, c[0x0][0x28] ;  /* 0x00000a00ff017b82 */ /* 0x000e240000000800 */
[----:B------:R-:W1:Y:S01]  /*0010*/  S2R R0, SR_TID.X ;  /* 0x0000000000007919 */ /* 0x000e620000002100 */
[----:B------:R-:W2:Y:S01]  /*0020*/  LDC.64 R4, c[0x0][0x210] ;  /* 0x00008400ff047b82 */ /* 0x000ea20000000a00 */
[----:B------:R-:W-:Y:S01]  /*0030*/  ULDC.64 UR4, c[0x0][0x208] ;  /* 0x0000820000047ab9 */ /* 0x000fe20000000a00 */
[----:B------:R-:W3:Y:S06]  /*0040*/  S2R R3, SR_CTAID.X ;  /* 0x0000000000037919 */ /* 0x000eec0000002500 */
[----:B------:R-:W4:Y:S01]  /*0050*/  LDC.64 R6, c[0x0][0x218] ;  /* 0x00008600ff067b82 */ /* 0x000f220000000a00 */
[----:B------:R-:W-:Y:S01]  /*0060*/  HFMA2.MMA R8, -RZ, RZ, 0.470947265625, -12.46875 ;  /* 0x3789ca3cff087435 */ /* 0x000fe200000001ff */
[----:B------:R-:W-:Y:S01]  /*0070*/  MOV R9, 0xb9f560b9 ;  /* 0xb9f560b900097802 */ /* 0x000fe20000000f00 */
[----:B------:R-:W-:Y:S01]  /*0080*/  HFMA2.MMA R10, -RZ, RZ, 0.958984375, -6.1690807342529296875e-05 ;  /* 0x3bac840bff0a7435 */ /* 0x000fe200000001ff */
[----:B------:R-:W-:Y:S01]  /*0090*/  ULDC.64 UR6, c[0x0][0x220] ;  /* 0x0000880000067ab9 */ /* 0x000fe20000000a00 */
[----:B-1----:R-:W-:-:S04]  /*00a0*/  LOP3.LUT R0, R0, 0x7f, RZ, 0xc0, !PT ;  /* 0x0000007f00007812 */ /* 0x002fc800078ec0ff */
[----:B---3--:R-:W-:Y:S02]  /*00b0*/  LEA R0, R3, R0, 0x7 ;  /* 0x0000000003007211 */ /* 0x008fe400078e38ff */
[----:B------:R-:W-:Y:S02]  /*00c0*/  CS2R R2, SRZ ;  /* 0x0000000000027805 */ /* 0x000fe4000001ff00 */
[C---:B------:R-:W-:Y:S01]  /*00d0*/  ISETP.GE.AND P0, PT, R0.reuse, 0x100, PT ;  /* 0x000001000000780c */ /* 0x040fe20003f06270 */
[----:B--2---:R-:W-:-:S12]  /*00e0*/  IMAD.WIDE R4, R0, 0x4, R4 ;  /* 0x0000000400047825 */ /* 0x004fd800078e0204 */
[----:B------:R1:W2:Y:S01]  /*00f0*/  @!P0 LDG.E R3, desc[UR4][R4.64] ;  /* 0x0000000404038981 */ /* 0x0002a2000c1e1900 */
[----:B----4-:R-:W-:-:S05]  /*0100*/  IMAD.WIDE R6, R0, 0x4, R6 ;  /* 0x0000000400067825 */ /* 0x010fca00078e0206 */
[----:B------:R3:W4:Y:S01]  /*0110*/  @!P0 LDG.E R2, desc[UR4][R6.64] ;  /* 0x0000000406028981 */ /* 0x000722000c1e1900 */
[----:B-1----:R-:W-:Y:S01]  /*0120*/  HFMA2.MMA R4, -RZ, RZ, -1.26171875, -2.110004425048828125e-05 ;  /* 0xbd0c8162ff047435 */ /* 0x002fe200000001ff */
[----:B------:R-:W-:Y:S01]  /*0130*/  MOV R5, 0x3e1cf906 ;  /* 0x3e1cf90600057802 */ /* 0x000fe20000000f00 */
[----:B---3--:R-:W-:Y:S01]  /*0140*/  HFMA2.MMA R6, -RZ, RZ, 1.853515625, -0.00091457366943359375 ;  /* 0x3f6a937eff067435 */ /* 0x008fe200000001ff */
[C---:B--2---:R-:W-:Y:S01]  /*0150*/  FMUL R12, R3.reuse, 0.70710676908493041992 ;  /* 0x3f3504f3030c7820 */ /* 0x044fe20000400000 */
[----:B------:R-:W-:-:S03]  /*0160*/  FMUL R3, R3, 0.5 ;  /* 0x3f00000003037820 */ /* 0x000fc60000400000 */
[----:B------:R-:W-:-:S05]  /*0170*/  FADD.FTZ R11, |R12|, -RZ ;  /* 0x800000ff0c0b7221 */ /* 0x000fca0000010200 */
[----:B------:R-:W-:-:S13]  /*0180*/  FSETP.GE.AND P1, PT, R11, 1.0029599666595458984, PT ;  /* 0x3f8060fe0b00780b */ /* 0x000fda0003f26000 */
[----:B------:R-:W-:Y:S01]  /*0190*/  @!P1 MOV R9, 0xba574d20 ;  /* 0xba574d2000099802 */ /* 0x000fe20000000f00 */
[----:B------:R-:W-:Y:S02]  /*01a0*/  @!P1 IMAD.MOV.U32 R8, RZ, RZ, 0x38b1e96a ;  /* 0x38b1e96aff089424 */ /* 0x000fe400078e00ff */
[----:B------:R-:W-:Y:S01]  /*01b0*/  @!P1 FMUL R11, R12, R12 ;  /* 0x0000000c0c0b9220 */ /* 0x000fe20000400000 */
[----:B------:R-:W-:Y:S01]  /*01c0*/  @!P1 IMAD.MOV.U32 R10, RZ, RZ, 0x3baad5ea ;  /* 0x3baad5eaff0a9424 */ /* 0x000fe200078e00ff */
[----:B------:R-:W-:Y:S01]  /*01d0*/  @!P1 MOV R4, 0xbcdc1be7 ;  /* 0xbcdc1be700049802 */ /* 0x000fe20000000f00 */
[----:B------:R-:W-:Y:S02]  /*01e0*/  @!P1 IMAD.MOV.U32 R5, RZ, RZ, 0x3de718af ;  /* 0x3de718afff059424 */ /* 0x000fe400078e00ff */
[C---:B------:R-:W-:Y:S01]  /*01f0*/  FFMA.FTZ R9, R11.reuse, R8, R9 ;  /* 0x000000080b097223 */ /* 0x040fe20000010009 */
[----:B------:R-:W-:Y:S02]  /*0200*/  @!P1 MOV R6, 0xbec093ac ;  /* 0xbec093ac00069802 */ /* 0x000fe40000000f00 */
[----:B------:R-:W-:Y:S01]  /*0210*/  FSEL R7, -R11, R12, P1 ;  /* 0x0000000c0b077208 */ /* 0x000fe20000800100 */
[----:B------:R-:W-:-:S04]  /*0220*/  FFMA.FTZ R9, R9, R11, R10 ;  /* 0x0000000b09097223 */ /* 0x000fc8000001000a */
[-C--:B------:R-:W-:Y:S01]  /*0230*/  FFMA.FTZ R8, R9, R11.reuse, R4 ;  /* 0x0000000b09087223 */ /* 0x080fe20000010004 */
[----:B------:R-:W-:Y:S02]  /*0240*/  MOV R4, 0x3f20d842 ;  /* 0x3f20d84200047802 */ /* 0x000fe40000000f00 */
[----:B------:R-:W-:Y:S01]  /*0250*/  @!P1 MOV R4, 0x3e0375d3 ;  /* 0x3e0375d300049802 */ /* 0x000fe20000000f00 */
[----:B------:R-:W-:-:S04]  /*0260*/  FFMA.FTZ R5, R8, R11, R5 ;  /* 0x0000000b08057223 */ /* 0x000fc80000010005 */
[----:B------:R-:W-:-:S04]  /*0270*/  FFMA.FTZ R5, R5, R11, R6 ;  /* 0x0000000b05057223 */ /* 0x000fc80000010006 */
[----:B------:R-:W-:Y:S01]  /*0280*/  FFMA.FTZ R4, R5, R11, R4 ;  /* 0x0000000b05047223 */ /* 0x000fe20000010004 */
[----:B------:R-:W-:-:S03]  /*0290*/  SHF.R.S32.HI R5, RZ, 0x1f, R0 ;  /* 0x0000001fff057819 */ /* 0x000fc60000011400 */
[----:B------:R-:W-:-:S04]  /*02a0*/  FFMA.FTZ R7, R4, R7, R7 ;  /* 0x0000000704077223 */ /* 0x000fc80000010007 */
[----:B------:R-:W1:Y:S02]  /*02b0*/  @P1 MUFU.EX2 R4, R7 ;  /* 0x0000000700041308 */ /* 0x000e640000000800 */
[----:B-1----:R-:W-:-:S05]  /*02c0*/  @P1 FADD R4, -R4, 1 ;  /* 0x3f80000004041421 */ /* 0x002fca0000000100 */
[----:B------:R-:W-:Y:S02]  /*02d0*/  @P1 LOP3.LUT R7, R4, 0x80000000, R12, 0xf8, !PT ;  /* 0x8000000004071812 */ /* 0x000fe400078ef80c */
[----:B------:R-:W-:-:S03]  /*02e0*/  LEA R4, P1, R0, UR6, 0x2 ;  /* 0x0000000600047c11 */ /* 0x000fc6000f8210ff */
[----:B------:R-:W-:Y:S01]  /*02f0*/  FADD R6, R7, 1 ;  /* 0x3f80000007067421 */ /* 0x000fe20000000000 */
[----:B------:R-:W-:-:S03]  /*0300*/  LEA.HI.X R5, R0, UR7, R5, 0x2, P1 ;  /* 0x0000000700057c11 */ /* 0x000fc600088f1405 */
[----:B------:R-:W-:-:S04]  /*0310*/  FMUL R3, R3, R6 ;  /* 0x0000000603037220 */ /* 0x000fc80000400000 */
[----:B----4-:R-:W-:Y:S01]  /*0320*/  FMUL R3, R3, R2 ;  /* 0x0000000203037220 */ /* 0x010fe20000400000 */
[----:B------:R-:W-:Y:S06]  /*0330*/  @P0 EXIT ;  /* 0x000000000000094d */ /* 0x000fec0003800000 */
[----:B------:R-:W-:Y:S01]  /*0340*/  STG.E desc[UR4][R4.64], R3 ;  /* 0x0000000304007986 */ /* 0x000fe2000c101904 */
[----:B------:R-:W-:Y:S05]  /*0350*/  EXIT ;  /* 0x000000000000794d */ /* 0x000fea0003800000 */
.L_x_0:
[----:B------:R-:W-:-:S00]  /*0360*/  BRA `(.L_x_0) ;  /* 0xfffffffc00fc7947 */ /* 0x000fc0000383ffff */
[----:B------:R-:W-:-:S00]  /*0370*/  NOP ;  /* 0x0000000000007918 */ /* 0x000fc00000000000 */
        /* <DEDUP_REMOVED lines=8> */
.L_x_1:


//--------------------- .nv.global.init           --------------------------
	.section	.nv.global.init,"aw",@progbits
.nv.global.init:
	.type		_$_str,@object
	.size		_$_str,(.L_0 - _$_str)
_$_str:
        /*0000*/ 	.byte	0x5f, 0x5f, 0x43, 0x55, 0x44, 0x41, 0x5f, 0x46, 0x54, 0x5a, 0x00
.L_0:


//--------------------- .nv.constant0.triton_poi_fused_gelu_mul_0 --------------------------
	.section	.nv.constant0.triton_poi_fused_gelu_mul_0,"a",@progbits
	.sectionflags	@""
	.align	4
.nv.constant0.triton_poi_fused_gelu_mul_0:
	.zero		556
